	.headerflags	@"EF_CUDA_TEXMODE_UNIFIED EF_CUDA_64BIT_ADDRESS EF_CUDA_SM80 EF_CUDA_VIRTUAL_SM(EF_CUDA_SM80)"
	.elftype	@"ET_EXEC"


//--------------------- .nv.info                  --------------------------
	.section	.nv.info,"",@"SHT_CUDA_INFO"
	.align	4


	//----- nvinfo : EIATTR_REGCOUNT
	.align		4
        /*0000*/ 	.byte	0x04, 0x2f
        /*0002*/ 	.short	(.L_1 - .L_0)
	.align		4
.L_0:
        /*0004*/ 	.word	index@(triton_)
        /*0008*/ 	.word	0x0000000e


	//----- nvinfo : EIATTR_MIN_STACK_SIZE
	.align		4
.L_1:
        /*000c*/ 	.byte	0x04, 0x12
        /*000e*/ 	.short	(.L_3 - .L_2)
	.align		4
.L_2:
        /*0010*/ 	.word	index@(triton_)
        /*0014*/ 	.word	0x00000000


	//----- nvinfo : EIATTR_FRAME_SIZE
	.align		4
.L_3:
        /*0018*/ 	.byte	0x04, 0x11
        /*001a*/ 	.short	(.L_5 - .L_4)
	.align		4
.L_4:
        /*001c*/ 	.word	index@(triton_)
        /*0020*/ 	.word	0x00000000


	//----- nvinfo : EIATTR_MIN_STACK_SIZE
	.align		4
.L_5:
        /*0024*/ 	.byte	0x04, 0x12
        /*0026*/ 	.short	(.L_7 - .L_6)
	.align		4
.L_6:
        /*0028*/ 	.word	index@(triton_)
        /*002c*/ 	.word	0x00000000
.L_7:


//--------------------- .nv.info.triton_          --------------------------
	.section	.nv.info.triton_,"",@"SHT_CUDA_INFO"
	.sectionflags	@""
	.align	4


	//----- nvinfo : EIATTR_CUDA_API_VERSION
	.align		4
        /*0000*/ 	.byte	0x04, 0x37
        /*0002*/ 	.short	(.L_9 - .L_8)
.L_8:
        /*0004*/ 	.word	0x0000007c


	//----- nvinfo : EIATTR_SW2861232_WAR
	.align		4
.L_9:
        /*0008*/ 	.byte	0x01, 0x35
	.zero		2


	//----- nvinfo : EIATTR_PARAM_CBANK
	.align		4
        /*000c*/ 	.byte	0x04, 0x0a
        /*000e*/ 	.short	(.L_11 - .L_10)
	.align		4
.L_10:
        /*0010*/ 	.word	index@(.nv.constant0.triton_)
        /*0014*/ 	.short	0x0160
        /*0016*/ 	.short	0x001c


	//----- nvinfo : EIATTR_CBANK_PARAM_SIZE
	.align		4
.L_11:
        /*0018*/ 	.byte	0x03, 0x19
        /*001a*/ 	.short	0x001c


	//----- nvinfo : EIATTR_KPARAM_INFO
	.align		4
        /*001c*/ 	.byte	0x04, 0x17
        /*001e*/ 	.short	(.L_13 - .L_12)
.L_12:
        /*0020*/ 	.word	0x00000000
        /*0024*/ 	.short	0x0003
        /*0026*/ 	.short	0x0018
        /*0028*/ 	.byte	0x00, 0xf0, 0x11, 0x00


	//----- nvinfo : EIATTR_KPARAM_INFO
	.align		4
.L_13:
        /*002c*/ 	.byte	0x04, 0x17
        /*002e*/ 	.short	(.L_15 - .L_14)
.L_14:
        /*0030*/ 	.word	0x00000000
        /*0034*/ 	.short	0x0002
        /*0036*/ 	.short	0x0010
        /*0038*/ 	.byte	0x00, 0xf0, 0x21, 0x00


	//----- nvinfo : EIATTR_KPARAM_INFO
	.align		4
.L_15:
        /*003c*/ 	.byte	0x04, 0x17
        /*003e*/ 	.short	(.L_17 - .L_16)
.L_16:
        /*0040*/ 	.word	0x00000000
        /*0044*/ 	.short	0x0001
        /*0046*/ 	.short	0x0008
        /*0048*/ 	.byte	0x00, 0xf0, 0x21, 0x00


	//----- nvinfo : EIATTR_KPARAM_INFO
	.align		4
.L_17:
        /*004c*/ 	.byte	0x04, 0x17
        /*004e*/ 	.short	(.L_19 - .L_18)
.L_18:
        /*0050*/ 	.word	0x00000000
        /*0054*/ 	.short	0x0000
        /*0056*/ 	.short	0x0000
        /*0058*/ 	.byte	0x00, 0xf0, 0x21, 0x00


	//----- nvinfo : EIATTR_MAXREG_COUNT
	.align		4
.L_19:
        /*005c*/ 	.byte	0x03, 0x1b
        /*005e*/ 	.short	0x00ff


	//----- nvinfo : EIATTR_EXIT_INSTR_OFFSETS
	.align		4
        /*0060*/ 	.byte	0x04, 0x1c
        /*0062*/ 	.short	(.L_21 - .L_20)


	//   ....[0]....
.L_20:
        /*0064*/ 	.word	0x00000320


	//----- nvinfo : EIATTR_MAX_THREADS
	.align		4
.L_21:
        /*0068*/ 	.byte	0x04, 0x05
        /*006a*/ 	.short	(.L_23 - .L_22)
.L_22:
        /*006c*/ 	.word	0x00000100
        /*0070*/ 	.word	0x00000001
        /*0074*/ 	.word	0x00000001
.L_23:


//--------------------- .nv.callgraph             --------------------------
	.section	.nv.callgraph,"",@"SHT_CUDA_CALLGRAPH"
	.align	4
	.sectionentsize	8
	.align		4
        /*0000*/ 	.word	0x00000000
	.align		4
        /*0004*/ 	.word	0xffffffff
	.align		4
        /*0008*/ 	.word	0x00000000
	.align		4
        /*000c*/ 	.word	0xfffffffe
	.align		4
        /*0010*/ 	.word	0x00000000
	.align		4
        /*0014*/ 	.word	0xfffffffd
	.align		4
        /*0018*/ 	.word	0x00000000
	.align		4
        /*001c*/ 	.word	0xfffffffc


//--------------------- .nv.rel.action            --------------------------
	.section	.nv.rel.action,"",@"SHT_CUDA_RELOCINFO"
	.align	8
	.sectionentsize	8
        /*0000*/ 	.byte	0x73, 0x00, 0x00, 0x00, 0x00, 0x00, 0x00, 0x00, 0x00, 0x00, 0x00, 0x11, 0x25, 0x00, 0x05, 0x36


//--------------------- .nv.constant0.triton_     --------------------------
	.section	.nv.constant0.triton_,"a",@progbits
	.sectionflags	@""
	.align	4
.nv.constant0.triton_:
	.zero		380


//--------------------- .text.triton_             --------------------------
	.section	.text.triton_,"ax",@progbits
	.sectioninfo	@"SHI_REGISTERS=14"
	.align	128
        .global         triton_
        .type           triton_,@function
        .size           triton_,(.L_x_1 - triton_)
        .other          triton_,@"STO_CUDA_ENTRY STV_DEFAULT"
triton_:
.text.triton_:
[----:B------:R-:W-:Y:S02]  /*0000*/  MOV R1, c[0x0][0x28] ;  /* 0x00000a0000017a02 */ /* 0x000fe40000000f00 */
[----:B------:R-:W0:Y:S01]  /*0010*/  S2R R0, SR_TID.X ;  /* 0x0000000000007919 */ /* 0x000e220000002100 */
[----:B------:R-:W-:-:S03]  /*0020*/  ULDC.64 UR4, c[0x0][0x118] ;  /* 0x0000460000047ab9 */ /* 0x000fc60000000a00 */
[----:B------:R-:W1:Y:S01]  /*0030*/  S2R R2, SR_CTAID.X ;  /* 0x0000000000027919 */ /* 0x000e620000002500 */
[----:B0-----:R-:W-:-:S04]  /*0040*/  SHF.L.U32 R0, R0, 0x1, RZ ;  /* 0x0000000100007819 */ /* 0x001fc800000006ff */
[----:B------:R-:W-:Y:S01]  /*0050*/  LOP3.LUT R3, R0, 0x1fe, RZ, 0xc0, !PT ;  /* 0x000001fe00037812 */ /* 0x000fe200078ec0ff */
[----:B------:R-:W-:-:S03]  /*0060*/  HFMA2.MMA R0, -RZ, RZ, 0, 1.1920928955078125e-07 ;  /* 0x00000002ff007435 */ /* 0x000fc600000001ff */
[----:B-1----:R-:W-:-:S07]  /*0070*/  LEA R3, R2, R3, 0x9 ;  /* 0x0000000302037211 */ /* 0x002fce00078e48ff */
[----:B------:R-:W-:-:S06]  /*0080*/  IMAD.WIDE R4, R3, R0, c[0x0][0x160] ;  /* 0x0000580003047625 */ /* 0x000fcc00078e0200 */
[----:B------:R-:W2:Y:S01]  /*0090*/  LDG.E R4, [R4.64] ;  /* 0x0000000404047981 */ /* 0x000ea2000c1e1900 */
[----:B------:R-:W-:-:S06]  /*00a0*/  IMAD.WIDE R6, R3, R0, c[0x0][0x168] ;  /* 0x00005a0003067625 */ /* 0x000fcc00078e0200 */
[----:B------:R0:W3:Y:S01]  /*00b0*/  LDG.E R6, [R6.64] ;  /* 0x0000000406067981 */ /* 0x0000e2000c1e1900 */
[C---:B--2---:R-:W-:Y:S02]  /*00c0*/  SHF.L.U32 R8, R4.reuse, 0x10, RZ ;  /* 0x0000001004087819 */ /* 0x044fe400000006ff */
[----:B------:R-:W-:-:S03]  /*00d0*/  PRMT R2, R4, 0x7632, R2 ;  /* 0x0000763204027816 */ /* 0x000fc60000000002 */
[----:B------:R-:W-:Y:S01]  /*00e0*/  FADD R9, RZ, -R8 ;  /* 0x80000008ff097221 */ /* 0x000fe20000000000 */
[----:B------:R-:W-:-:S03]  /*00f0*/  SHF.L.U32 R2, R2, 0x10, RZ ;  /* 0x0000001002027819 */ /* 0x000fc600000006ff */
[----:B------:R-:W-:Y:S02]  /*0100*/  FMUL R10, R9, 1.4426950216293334961 ;  /* 0x3fb8aa3b090a7820 */ /* 0x000fe40000400000 */
[----:B------:R-:W-:-:S03]  /*0110*/  FADD R9, RZ, -R2 ;  /* 0x80000002ff097221 */ /* 0x000fc60000000000 */
[----:B------:R-:W-:Y:S01]  /*0120*/  FSETP.GEU.AND P0, PT, R10, -126, PT ;  /* 0xc2fc00000a00780b */ /* 0x000fe20003f0e000 */
[----:B------:R-:W-:-:S05]  /*0130*/  FMUL R9, R9, 1.4426950216293334961 ;  /* 0x3fb8aa3b09097820 */ /* 0x000fca0000400000 */
[----:B------:R-:W-:-:S07]  /*0140*/  FSETP.GEU.AND P1, PT, R9, -126, PT ;  /* 0xc2fc00000900780b */ /* 0x000fce0003f2e000 */
[----:B------:R-:W-:-:S04]  /*0150*/  @!P0 FMUL R10, R10, 0.5 ;  /* 0x3f0000000a0a8820 */ /* 0x000fc80000400000 */
[----:B------:R1:W2:Y:S02]  /*0160*/  MUFU.EX2 R4, R10 ;  /* 0x0000000a00047308 */ /* 0x0002a40000000800 */
[----:B------:R-:W-:-:S06]  /*0170*/  @!P1 FMUL R9, R9, 0.5 ;  /* 0x3f00000009099820 */ /* 0x000fcc0000400000 */
[----:B------:R-:W4:Y:S01]  /*0180*/  MUFU.EX2 R5, R9 ;  /* 0x0000000900057308 */ /* 0x000f220000000800 */
[----:B-1----:R-:W-:Y:S01]  /*0190*/  HFMA2.MMA R10, -RZ, RZ, 1.625, 0 ;  /* 0x3e800000ff0a7435 */ /* 0x002fe200000001ff */
[----:B--2---:R-:W-:-:S04]  /*01a0*/  @!P0 FMUL R4, R4, R4 ;  /* 0x0000000404048220 */ /* 0x004fc80000400000 */
[----:B0-----:R-:W-:Y:S02]  /*01b0*/  FADD R7, R4, 1 ;  /* 0x3f80000004077421 */ /* 0x001fe40000000000 */
[----:B----4-:R-:W-:-:S03]  /*01c0*/  @!P1 FMUL R5, R5, R5 ;  /* 0x0000000505059220 */ /* 0x010fc60000400000 */
[----:B------:R-:W-:Y:S01]  /*01d0*/  FSETP.GT.AND P0, PT, R7, 8.50705917302346158658e+37, PT ;  /* 0x7e8000000700780b */ /* 0x000fe20003f04000 */
[----:B------:R-:W-:-:S03]  /*01e0*/  FADD R5, R5, 1 ;  /* 0x3f80000005057421 */ /* 0x000fc60000000000 */
[----:B------:R-:W-:Y:S02]  /*01f0*/  FSEL R4, R10, 1, P0 ;  /* 0x3f8000000a047808 */ /* 0x000fe40000000000 */
[----:B------:R-:W-:-:S04]  /*0200*/  FSETP.GT.AND P1, PT, R5, 8.50705917302346158658e+37, PT ;  /* 0x7e8000000500780b */ /* 0x000fc80003f24000 */
[----:B------:R-:W-:-:S03]  /*0210*/  FSEL R10, R10, 1, P1 ;  /* 0x3f8000000a0a7808 */ /* 0x000fc60000800000 */
[----:B------:R-:W-:-:S06]  /*0220*/  @P0 FMUL R7, R7, 0.25 ;  /* 0x3e80000007070820 */ /* 0x000fcc0000400000 */
[----:B------:R-:W0:Y:S01]  /*0230*/  MUFU.RCP R7, R7 ;  /* 0x0000000700077308 */ /* 0x000e220000001000 */
[----:B------:R-:W-:-:S07]  /*0240*/  @P1 FMUL R5, R5, 0.25 ;  /* 0x3e80000005051820 */ /* 0x000fce0000400000 */
[----:B------:R-:W1:Y:S01]  /*0250*/  MUFU.RCP R5, R5 ;  /* 0x0000000500057308 */ /* 0x000e620000001000 */
[----:B0-----:R-:W-:Y:S01]  /*0260*/  FMUL R9, R7, R4 ;  /* 0x0000000407097220 */ /* 0x001fe20000400000 */
[C---:B---3--:R-:W-:Y:S02]  /*0270*/  PRMT R4, R6.reuse, 0x7632, R4 ;  /* 0x0000763206047816 */ /* 0x048fe40000000004 */
[----:B------:R-:W-:Y:S01]  /*0280*/  SHF.L.U32 R6, R6, 0x10, RZ ;  /* 0x0000001006067819 */ /* 0x000fe200000006ff */
[----:B------:R-:W-:Y:S01]  /*0290*/  FMUL R9, R8, R9 ;  /* 0x0000000908097220 */ /* 0x000fe20000400000 */
[----:B------:R-:W-:Y:S01]  /*02a0*/  SHF.L.U32 R4, R4, 0x10, RZ ;  /* 0x0000001004047819 */ /* 0x000fe200000006ff */
[----:B-1----:R-:W-:Y:S02]  /*02b0*/  FMUL R11, R5, R10 ;  /* 0x0000000a050b7220 */ /* 0x002fe40000400000 */
[----:B------:R-:W-:Y:S02]  /*02c0*/  FMUL R6, R6, R9 ;  /* 0x0000000906067220 */ /* 0x000fe40000400000 */
[----:B------:R-:W-:-:S02]  /*02d0*/  FMUL R11, R2, R11 ;  /* 0x0000000b020b7220 */ /* 0x000fc40000400000 */
[----:B------:R-:W-:-:S04]  /*02e0*/  IMAD.WIDE R2, R3, R0, c[0x0][0x170] ;  /* 0x00005c0003027625 */ /* 0x000fc800078e0200 */
[----:B------:R-:W-:-:S05]  /*02f0*/  FMUL R11, R4, R11 ;  /* 0x0000000b040b7220 */ /* 0x000fca0000400000 */
[----:B------:R-:W-:-:S05]  /*0300*/  F2FP.BF16.PACK_AB R11, R11, R6 ;  /* 0x000000060b0b723e */ /* 0x000fca00000010ff */
[----:B------:R-:W-:Y:S01]  /*0310*/  STG.E [R2.64], R11 ;  /* 0x0000000b02007986 */ /* 0x000fe2000c101904 */
[----:B------:R-:W-:Y:S05]  /*0320*/  EXIT ;  /* 0x000000000000794d */ /* 0x000fea0003800000 */
.L_x_0:
[----:B------:R-:W-:-:S00]  /*0330*/  BRA `(.L_x_0) ;  /* 0xfffffff000007947 */ /* 0x000fc0000383ffff */
[----:B------:R-:W-:-:S00]  /*0340*/  NOP ;  /* 0x0000000000007918 */ /* 0x000fc00000000000 */
        /* <DEDUP_REMOVED lines=11> */
.L_x_1:
